	.headerflags	@"EF_CUDA_TEXMODE_UNIFIED EF_CUDA_64BIT_ADDRESS EF_CUDA_ACCELERATORS EF_CUDA_SM90 EF_CUDA_VIRTUAL_SM(EF_CUDA_SM90)"
	.elftype	@"ET_EXEC"


//--------------------- .nv.info                  --------------------------
	.section	.nv.info,"",@"SHT_CUDA_INFO"
	.align	4


	//----- nvinfo : EIATTR_REGCOUNT
	.align		4
        /*0000*/ 	.byte	0x04, 0x2f
        /*0002*/ 	.short	(.L_2 - .L_1)
	.align		4
.L_1:
        /*0004*/ 	.word	index@(triton_poi_fused_gelu_native_layer_norm_1)
        /*0008*/ 	.word	0x00000013


	//----- nvinfo : EIATTR_MIN_STACK_SIZE
	.align		4
.L_2:
        /*000c*/ 	.byte	0x04, 0x12
        /*000e*/ 	.short	(.L_4 - .L_3)
	.align		4
.L_3:
        /*0010*/ 	.word	index@(triton_poi_fused_gelu_native_layer_norm_1)
        /*0014*/ 	.word	0x00000000


	//----- nvinfo : EIATTR_FRAME_SIZE
	.align		4
.L_4:
        /*0018*/ 	.byte	0x04, 0x11
        /*001a*/ 	.short	(.L_6 - .L_5)
	.align		4
.L_5:
        /*001c*/ 	.word	index@(triton_poi_fused_gelu_native_layer_norm_1)
        /*0020*/ 	.word	0x00000000


	//----- nvinfo : EIATTR_MIN_STACK_SIZE
	.align		4
.L_6:
        /*0024*/ 	.byte	0x04, 0x12
        /*0026*/ 	.short	(.L_8 - .L_7)
	.align		4
.L_7:
        /*0028*/ 	.word	index@(triton_poi_fused_gelu_native_layer_norm_1)
        /*002c*/ 	.word	0x00000000
.L_8:


//--------------------- .nv.info.triton_poi_fused_gelu_native_layer_norm_1 --------------------------
	.section	.nv.info.triton_poi_fused_gelu_native_layer_norm_1,"",@"SHT_CUDA_INFO"
	.sectionflags	@""
	.align	4


	//----- nvinfo : EIATTR_CUDA_API_VERSION
	.align		4
        /*0000*/ 	.byte	0x04, 0x37
        /*0002*/ 	.short	(.L_10 - .L_9)
.L_9:
        /*0004*/ 	.word	0x0000007c


	//----- nvinfo : EIATTR_KPARAM_INFO
	.align		4
.L_10:
        /*0008*/ 	.byte	0x04, 0x17
        /*000a*/ 	.short	(.L_12 - .L_11)
.L_11:
        /*000c*/ 	.word	0x00000000
        /*0010*/ 	.short	0x0006
        /*0012*/ 	.short	0x0030
        /*0014*/ 	.byte	0x00, 0xf0, 0x11, 0x00


	//----- nvinfo : EIATTR_KPARAM_INFO
	.align		4
.L_12:
        /*0018*/ 	.byte	0x04, 0x17
        /*001a*/ 	.short	(.L_14 - .L_13)
.L_13:
        /*001c*/ 	.word	0x00000000
        /*0020*/ 	.short	0x0005
        /*0022*/ 	.short	0x0028
        /*0024*/ 	.byte	0x00, 0xf4, 0x21, 0x00


	//----- nvinfo : EIATTR_KPARAM_INFO
	.align		4
.L_14:
        /*0028*/ 	.byte	0x04, 0x17
        /*002a*/ 	.short	(.L_16 - .L_15)
.L_15:
        /*002c*/ 	.word	0x00000000
        /*0030*/ 	.short	0x0004
        /*0032*/ 	.short	0x0020
        /*0034*/ 	.byte	0x00, 0xf4, 0x21, 0x00


	//----- nvinfo : EIATTR_KPARAM_INFO
	.align		4
.L_16:
        /*0038*/ 	.byte	0x04, 0x17
        /*003a*/ 	.short	(.L_18 - .L_17)
.L_17:
        /*003c*/ 	.word	0x00000000
        /*0040*/ 	.short	0x0003
        /*0042*/ 	.short	0x0018
        /*0044*/ 	.byte	0x00, 0xf4, 0x21, 0x00


	//----- nvinfo : EIATTR_KPARAM_INFO
	.align		4
.L_18:
        /*0048*/ 	.byte	0x04, 0x17
        /*004a*/ 	.short	(.L_20 - .L_19)
.L_19:
        /*004c*/ 	.word	0x00000000
        /*0050*/ 	.short	0x0002
        /*0052*/ 	.short	0x0010
        /*0054*/ 	.byte	0x00, 0xf4, 0x21, 0x00


	//----- nvinfo : EIATTR_KPARAM_INFO
	.align		4
.L_20:
        /*0058*/ 	.byte	0x04, 0x17
        /*005a*/ 	.short	(.L_22 - .L_21)
.L_21:
        /*005c*/ 	.word	0x00000000
        /*0060*/ 	.short	0x0001
        /*0062*/ 	.short	0x0008
        /*0064*/ 	.byte	0x00, 0xf4, 0x21, 0x00


	//----- nvinfo : EIATTR_KPARAM_INFO
	.align		4
.L_22:
        /*0068*/ 	.byte	0x04, 0x17
        /*006a*/ 	.short	(.L_24 - .L_23)
.L_23:
        /*006c*/ 	.word	0x00000000
        /*0070*/ 	.short	0x0000
        /*0072*/ 	.short	0x0000
        /*0074*/ 	.byte	0x00, 0xf4, 0x21, 0x00


	//----- nvinfo : EIATTR_SPARSE_MMA_MASK
	.align		4
.L_24:
        /*0078*/ 	.byte	0x03, 0x50
        /*007a*/ 	.short	0x0000


	//----- nvinfo : EIATTR_MAXREG_COUNT
	.align		4
        /*007c*/ 	.byte	0x03, 0x1b
        /*007e*/ 	.short	0x00ff


	//----- nvinfo : EIATTR_EXIT_INSTR_OFFSETS
	.align		4
        /*0080*/ 	.byte	0x04, 0x1c
        /*0082*/ 	.short	(.L_26 - .L_25)


	//   ....[0]....
.L_25:
        /*0084*/ 	.word	0x00000480


	//   ....[1]....
        /*0088*/ 	.word	0x000004a0


	//----- nvinfo : EIATTR_REQNTID
	.align		4
.L_26:
        /*008c*/ 	.byte	0x04, 0x10
        /*008e*/ 	.short	(.L_28 - .L_27)
.L_27:
        /*0090*/ 	.word	0x00000080
        /*0094*/ 	.word	0x00000001
        /*0098*/ 	.word	0x00000001


	//----- nvinfo : EIATTR_CBANK_PARAM_SIZE
	.align		4
.L_28:
        /*009c*/ 	.byte	0x03, 0x19
        /*009e*/ 	.short	0x0034


	//----- nvinfo : EIATTR_PARAM_CBANK
	.align		4
        /*00a0*/ 	.byte	0x04, 0x0a
        /*00a2*/ 	.short	(.L_30 - .L_29)
	.align		4
.L_29:
        /*00a4*/ 	.word	index@(.nv.constant0.triton_poi_fused_gelu_native_layer_norm_1)
        /*00a8*/ 	.short	0x0210
        /*00aa*/ 	.short	0x0034


	//----- nvinfo : EIATTR_SW_WAR
	.align		4
.L_30:
        /*00ac*/ 	.byte	0x04, 0x36
        /*00ae*/ 	.short	(.L_32 - .L_31)
.L_31:
        /*00b0*/ 	.word	0x00000008
.L_32:


//--------------------- .nv.callgraph             --------------------------
	.section	.nv.callgraph,"",@"SHT_CUDA_CALLGRAPH"
	.align	4
	.sectionentsize	8
	.align		4
        /*0000*/ 	.word	0x00000000
	.align		4
        /*0004*/ 	.word	0xffffffff
	.align		4
        /*0008*/ 	.word	0x00000000
	.align		4
        /*000c*/ 	.word	0xfffffffe
	.align		4
        /*0010*/ 	.word	0x00000000
	.align		4
        /*0014*/ 	.word	0xfffffffd
	.align		4
        /*0018*/ 	.word	0x00000000
	.align		4
        /*001c*/ 	.word	0xfffffffc


//--------------------- .nv.constant4             --------------------------
	.section	.nv.constant4,"a",@progbits
	.align	8
	.align		8
.nv.constant4:
        /*0000*/ 	.dword	_$_str


//--------------------- .text.triton_poi_fused_gelu_native_layer_norm_1 --------------------------
	.section	.text.triton_poi_fused_gelu_native_layer_norm_1,"ax",@progbits
	.align	128
        .global         triton_poi_fused_gelu_native_layer_norm_1
        .type           triton_poi_fused_gelu_native_layer_norm_1,@function
        .size           triton_poi_fused_gelu_native_layer_norm_1,(.L_x_1 - triton_poi_fused_gelu_native_layer_norm_1)
        .other          triton_poi_fused_gelu_native_layer_norm_1,@"STO_CUDA_ENTRY STV_DEFAULT"
triton_poi_fused_gelu_native_layer_norm_1:
.text.triton_poi_fused_gelu_native_layer_norm_1:
[----:B------:R-:W0:Y:S01]  /*0000*/  LDC R1, c[0x0][0x28] ;  /* 0x00000a00ff017b82 */ /* 0x000e220000000800 */
[----:B------:R-:W1:Y:S07]  /*0010*/  S2R R0, SR_TID.X ;  /* 0x0000000000007919 */ /* 0x000e6e0000002100 */
[----:B------:R-:W2:Y:S01]  /*0020*/  LDC.64 R6, c[0x0][0x210] ;  /* 0x00008400ff067b82 */ /* 0x000ea20000000a00 */
[----:B------:R-:W-:Y:S01]  /*0030*/  HFMA2.MMA R2, -RZ, RZ, 0, 0 ;  /* 0x00000000ff027435 */ /* 0x000fe200000001ff */
[----:B------:R-:W-:Y:S01]  /*0040*/  ULDC.64 UR4, c[0x0][0x208] ;  /* 0x0000820000047ab9 */ /* 0x000fe20000000a00 */
[----:B------:R-:W3:Y:S01]  /*0050*/  S2R R3, SR_CTAID.X ;  /* 0x0000000000037919 */ /* 0x000ee20000002500 */
[----:B------:R-:W-:-:S04]  /*0060*/  ULDC.64 UR6, c[0x0][0x238] ;  /* 0x00008e0000067ab9 */ /* 0x000fc80000000a00 */
[----:B------:R-:W4:Y:S08]  /*0070*/  LDC.64 R10, c[0x0][0x220] ;  /* 0x00008800ff0a7b82 */ /* 0x000f300000000a00 */
[----:B------:R-:W5:Y:S08]  /*0080*/  LDC.64 R8, c[0x0][0x218] ;  /* 0x00008600ff087b82 */ /* 0x000f700000000a00 */
[----:B------:R-:W5:Y:S01]  /*0090*/  LDC.64 R4, c[0x0][0x230] ;  /* 0x00008c00ff047b82 */ /* 0x000f620000000a00 */
[----:B-1----:R-:W-:-:S07]  /*00a0*/  LOP3.LUT R0, R0, 0x7f, RZ, 0xc0, !PT ;  /* 0x0000007f00007812 */ /* 0x002fce00078ec0ff */
[----:B------:R-:W1:Y:S01]  /*00b0*/  LDC.64 R12, c[0x0][0x228] ;  /* 0x00008a00ff0c7b82 */ /* 0x000e620000000a00 */
[----:B---3--:R-:W-:-:S04]  /*00c0*/  LEA R0, R3, R0, 0x7 ;  /* 0x0000000003007211 */ /* 0x008fc800078e38ff */
[C---:B------:R-:W-:Y:S01]  /*00d0*/  ISETP.GE.AND P0, PT, R0.reuse, 0x100, PT ;  /* 0x000001000000780c */ /* 0x040fe20003f06270 */
[----:B--2---:R-:W-:-:S12]  /*00e0*/  IMAD.WIDE R6, R0, 0x4, R6 ;  /* 0x0000000400067825 */ /* 0x004fd800078e0206 */
[----:B------:R2:W3:Y:S01]  /*00f0*/  @!P0 LDG.E R2, desc[UR4][R6.64] ;  /* 0x0000000406028981 */ /* 0x0004e2000c1e1900 */
[----:B------:R-:W-:-:S04]  /*0100*/  SHF.R.S32.HI R3, RZ, 0x1f, R0 ;  /* 0x0000001fff037819 */ /* 0x000fc80000011400 */
[----:B------:R-:W-:Y:S01]  /*0110*/  LEA.HI R14, R3, R0, RZ, 0x2 ;  /* 0x00000000030e7211 */ /* 0x000fe200078f10ff */
[----:B------:R-:W-:-:S03]  /*0120*/  IMAD.MOV.U32 R3, RZ, RZ, RZ ;  /* 0x000000ffff037224 */ /* 0x000fc600078e00ff */
[----:B------:R-:W-:-:S05]  /*0130*/  SHF.R.S32.HI R15, RZ, 0x2, R14 ;  /* 0x00000002ff0f7819 */ /* 0x000fca000001140e */
[----:B----4-:R-:W-:-:S05]  /*0140*/  IMAD.WIDE R10, R15, 0x4, R10 ;  /* 0x000000040f0a7825 */ /* 0x010fca00078e020a */
[----:B------:R-:W4:Y:S01]  /*0150*/  @!P0 LDG.E.EL R3, desc[UR4][R10.64] ;  /* 0x000000040a038981 */ /* 0x000f22000c2e1900 */
[----:B--2---:R-:W-:Y:S01]  /*0160*/  MOV R6, RZ ;  /* 0x000000ff00067202 */ /* 0x004fe20000000f00 */
[----:B-----5:R-:W-:Y:S01]  /*0170*/  IMAD.WIDE R8, R15, 0x4, R8 ;  /* 0x000000040f087825 */ /* 0x020fe200078e0208 */
[----:B------:R-:W-:-:S04]  /*0180*/  LOP3.LUT R7, R14, 0xfffffffc, RZ, 0xc0, !PT ;  /* 0xfffffffc0e077812 */ /* 0x000fc800078ec0ff */
[----:B------:R2:W5:Y:S01]  /*0190*/  @!P0 LDG.E.EL R6, desc[UR4][R8.64] ;  /* 0x0000000408068981 */ /* 0x000562000c2e1900 */
[----:B------:R-:W-:-:S05]  /*01a0*/  IADD3 R7, R0, -R7, RZ ;  /* 0x8000000700077210 */ /* 0x000fca0007ffe0ff */
[----:B0-----:R-:W-:Y:S01]  /*01b0*/  IMAD.WIDE R14, R7, 0x4, R4 ;  /* 0x00000004070e7825 */ /* 0x001fe200078e0204 */
[----:B------:R-:W-:-:S03]  /*01c0*/  CS2R R4, SRZ ;  /* 0x0000000000047805 */ /* 0x000fc6000001ff00 */
[----:B-1----:R-:W-:-:S03]  /*01d0*/  IMAD.WIDE R12, R7, 0x4, R12 ;  /* 0x00000004070c7825 */ /* 0x002fc600078e020c */
[----:B------:R-:W4:Y:S04]  /*01e0*/  @!P0 LDG.E.EL R5, desc[UR4][R14.64] ;  /* 0x000000040e058981 */ /* 0x000f28000c2e1900 */
[----:B------:R-:W4:Y:S01]  /*01f0*/  @!P0 LDG.E.EL R4, desc[UR4][R12.64] ;  /* 0x000000040c048981 */ /* 0x000f22000c2e1900 */
[----:B--2---:R-:W-:Y:S01]  /*0200*/  HFMA2.MMA R8, -RZ, RZ, -0.74462890625, 604.5 ;  /* 0xb9f560b9ff087435 */ /* 0x004fe200000001ff */
[----:B------:R-:W-:Y:S01]  /*0210*/  IMAD.MOV.U32 R7, RZ, RZ, 0x3789ca3c ;  /* 0x3789ca3cff077424 */ /* 0x000fe200078e00ff */
[----:B------:R-:W-:Y:S01]  /*0220*/  HFMA2.MMA R10, -RZ, RZ, -1.26171875, -2.110004425048828125e-05 ;  /* 0xbd0c8162ff0a7435 */ /* 0x000fe200000001ff */
[----:B------:R-:W-:Y:S01]  /*0230*/  MOV R9, 0x3bac840b ;  /* 0x3bac840b00097802 */ /* 0x000fe20000000f00 */
[----:B---3--:R-:W-:-:S04]  /*0240*/  FMUL R16, R2, 0.70710676908493041992 ;  /* 0x3f3504f302107820 */ /* 0x008fc80000400000 */
[----:B------:R-:W-:-:S05]  /*0250*/  FADD.FTZ R11, |R16|, -RZ ;  /* 0x800000ff100b7221 */ /* 0x000fca0000010200 */
[----:B------:R-:W-:-:S13]  /*0260*/  FSETP.GE.AND P1, PT, R11, 1.0029599666595458984, PT ;  /* 0x3f8060fe0b00780b */ /* 0x000fda0003f26000 */
[----:B------:R-:W-:Y:S01]  /*0270*/  @!P1 MOV R8, 0xba574d20 ;  /* 0xba574d2000089802 */ /* 0x000fe20000000f00 */
[----:B------:R-:W-:Y:S02]  /*0280*/  @!P1 IMAD.MOV.U32 R7, RZ, RZ, 0x38b1e96a ;  /* 0x38b1e96aff079424 */ /* 0x000fe400078e00ff */
[----:B------:R-:W-:Y:S01]  /*0290*/  @!P1 FMUL R11, R16, R16 ;  /* 0x00000010100b9220 */ /* 0x000fe20000400000 */
[----:B------:R-:W-:-:S03]  /*02a0*/  @!P1 IMAD.MOV.U32 R9, RZ, RZ, 0x3baad5ea ;  /* 0x3baad5eaff099424 */ /* 0x000fc600078e00ff */
[----:B------:R-:W-:Y:S01]  /*02b0*/  FFMA.FTZ R8, R11, R7, R8 ;  /* 0x000000070b087223 */ /* 0x000fe20000010008 */
[----:B------:R-:W-:-:S03]  /*02c0*/  @!P1 MOV R10, 0xbcdc1be7 ;  /* 0xbcdc1be7000a9802 */ /* 0x000fc60000000f00 */
[-C--:B------:R-:W-:Y:S01]  /*02d0*/  FFMA.FTZ R9, R8, R11.reuse, R9 ;  /* 0x0000000b08097223 */ /* 0x080fe20000010009 */
[----:B------:R-:W-:Y:S01]  /*02e0*/  HFMA2.MMA R8, -RZ, RZ, 1.853515625, -0.00091457366943359375 ;  /* 0x3f6a937eff087435 */ /* 0x000fe200000001ff */
[----:B------:R-:W-:Y:S01]  /*02f0*/  MOV R7, 0x3e1cf906 ;  /* 0x3e1cf90600077802 */ /* 0x000fe20000000f00 */
[----:B------:R-:W-:Y:S02]  /*0300*/  @!P1 IMAD.MOV.U32 R7, RZ, RZ, 0x3de718af ;  /* 0x3de718afff079424 */ /* 0x000fe400078e00ff */
[-C--:B------:R-:W-:Y:S02]  /*0310*/  FFMA.FTZ R10, R9, R11.reuse, R10 ;  /* 0x0000000b090a7223 */ /* 0x080fe4000001000a */
[----:B------:R-:W-:Y:S02]  /*0320*/  @!P1 MOV R8, 0xbec093ac ;  /* 0xbec093ac00089802 */ /* 0x000fe40000000f00 */
[----:B------:R-:W-:Y:S01]  /*0330*/  FFMA.FTZ R7, R10, R11, R7 ;  /* 0x0000000b0a077223 */ /* 0x000fe20000010007 */
[----:B------:R-:W-:-:S02]  /*0340*/  MOV R9, 0x3f20d842 ;  /* 0x3f20d84200097802 */ /* 0x000fc40000000f00 */
[----:B------:R-:W-:Y:S01]  /*0350*/  @!P1 MOV R9, 0x3e0375d3 ;  /* 0x3e0375d300099802 */ /* 0x000fe20000000f00 */
[----:B------:R-:W-:Y:S01]  /*0360*/  FFMA.FTZ R8, R7, R11, R8 ;  /* 0x0000000b07087223 */ /* 0x000fe20000010008 */
[----:B------:R-:W-:-:S03]  /*0370*/  FSEL R7, -R11, R16, P1 ;  /* 0x000000100b077208 */ /* 0x000fc60000800100 */
[----:B------:R-:W-:-:S04]  /*0380*/  FFMA.FTZ R8, R8, R11, R9 ;  /* 0x0000000b08087223 */ /* 0x000fc80000010009 */
[----:B------:R-:W-:-:S04]  /*0390*/  FFMA.FTZ R7, R8, R7, R7 ;  /* 0x0000000708077223 */ /* 0x000fc80000010007 */
[----:B------:R-:W0:Y:S01]  /*03a0*/  @P1 MUFU.EX2 R8, R7 ;  /* 0x0000000700081308 */ /* 0x000e220000000800 */
[----:B----4-:R-:W-:Y:S01]  /*03b0*/  FADD R9, R3, 9.9999997473787516356e-06 ;  /* 0x3727c5ac03097421 */ /* 0x010fe20000000000 */
[----:B-----5:R-:W-:-:S06]  /*03c0*/  LOP3.LUT R11, R6, 0x80000000, RZ, 0x3c, !PT ;  /* 0x80000000060b7812 */ /* 0x020fcc00078e3cff */
[----:B------:R-:W1:Y:S01]  /*03d0*/  MUFU.RSQ R9, R9 ;  /* 0x0000000900097308 */ /* 0x000e620000001400 */
[----:B0-----:R-:W-:-:S05]  /*03e0*/  @P1 FADD R8, -R8, 1 ;  /* 0x3f80000008081421 */ /* 0x001fca0000000100 */
[----:B------:R-:W-:Y:S01]  /*03f0*/  @P1 LOP3.LUT R7, R8, 0x80000000, R16, 0xf8, !PT ;  /* 0x8000000008071812 */ /* 0x000fe200078ef810 */
[----:B------:R-:W-:-:S04]  /*0400*/  FMUL R2, R2, 0.5 ;  /* 0x3f00000002027820 */ /* 0x000fc80000400000 */
[----:B------:R-:W-:-:S04]  /*0410*/  FADD R3, R7, 1 ;  /* 0x3f80000007037421 */ /* 0x000fc80000000000 */
[----:B------:R-:W-:Y:S01]  /*0420*/  FFMA R6, R2, R3, R11 ;  /* 0x0000000302067223 */ /* 0x000fe2000000000b */
[----:B------:R-:W-:Y:S02]  /*0430*/  SHF.R.S32.HI R3, RZ, 0x1f, R0 ;  /* 0x0000001fff037819 */ /* 0x000fe40000011400 */
[----:B------:R-:W-:Y:S01]  /*0440*/  LEA R2, P1, R0, UR6, 0x2 ;  /* 0x0000000600027c11 */ /* 0x000fe2000f8210ff */
[----:B-1----:R-:W-:-:S03]  /*0450*/  FMUL R6, R9, R6 ;  /* 0x0000000609067220 */ /* 0x002fc60000400000 */
[----:B------:R-:W-:Y:S01]  /*0460*/  LEA.HI.X R3, R0, UR7, R3, 0x2, P1 ;  /* 0x0000000700037c11 */ /* 0x000fe200088f1403 */
[----:B------:R-:W-:Y:S01]  /*0470*/  FFMA R5, R6, R4, R5 ;  /* 0x0000000406057223 */ /* 0x000fe20000000005 */
[----:B------:R-:W-:Y:S07]  /*0480*/  @P0 EXIT ;  /* 0x000000000000094d */ /* 0x000fee0003800000 */
[----:B------:R-:W-:Y:S01]  /*0490*/  STG.E desc[UR4][R2.64], R5 ;  /* 0x0000000502007986 */ /* 0x000fe2000c101904 */
[----:B------:R-:W-:Y:S05]  /*04a0*/  EXIT ;  /* 0x000000000000794d */ /* 0x000fea0003800000 */
.L_x_0:
[----:B------:R-:W-:-:S00]  /*04b0*/  BRA `(.L_x_0) ;  /* 0xfffffffc00fc7947 */ /* 0x000fc0000383ffff */
[----:B------:R-:W-:-:S00]  /*04c0*/  NOP ;  /* 0x0000000000007918 */ /* 0x000fc00000000000 */
        /* <DEDUP_REMOVED lines=11> */
.L_x_1:


//--------------------- .nv.global.init           --------------------------
	.section	.nv.global.init,"aw",@progbits
.nv.global.init:
	.type		_$_str,@object
	.size		_$_str,(.L_0 - _$_str)
_$_str:
        /*0000*/ 	.byte	0x5f, 0x5f, 0x43, 0x55, 0x44, 0x41, 0x5f, 0x46, 0x54, 0x5a, 0x00
.L_0:


//--------------------- .nv.constant0.triton_poi_fused_gelu_native_layer_norm_1 --------------------------
	.section	.nv.constant0.triton_poi_fused_gelu_native_layer_norm_1,"a",@progbits
	.sectionflags	@""
	.align	4
.nv.constant0.triton_poi_fused_gelu_native_layer_norm_1:
	.zero		580
